//
// Generated by NVIDIA NVVM Compiler
//
// Compiler Build ID: CL-36424714
// Cuda compilation tools, release 13.0, V13.0.88
// Based on NVVM 20.0.0
//

.version 9.0
.target sm_100
.address_size 64

	// .globl	mul_kernel

.visible .entry mul_kernel(
	.param .u64 .ptr .align 1 mul_kernel_param_0,
	.param .u64 .ptr .align 1 mul_kernel_param_1,
	.param .u64 .ptr .align 1 mul_kernel_param_2,
	.param .u32 mul_kernel_param_3
)
{
	.reg .pred 	%p<2>;
	.reg .b32 	%r<6>;
	.reg .b32 	%f<4>;
	.reg .b64 	%rd<11>;

	ld.param.u64 	%rd1, [mul_kernel_param_0];
	ld.param.u64 	%rd2, [mul_kernel_param_1];
	ld.param.u64 	%rd3, [mul_kernel_param_2];
	ld.param.u32 	%r2, [mul_kernel_param_3];
	mov.u32 	%r3, %ctaid.x;
	mov.u32 	%r4, %ntid.x;
	mov.u32 	%r5, %tid.x;
	mad.lo.s32 	%r1, %r3, %r4, %r5;
	setp.ge.s32 	%p1, %r1, %r2;
	@%p1 bra 	$L__BB0_2;
	cvta.to.global.u64 	%rd4, %rd1;
	cvta.to.global.u64 	%rd5, %rd2;
	cvta.to.global.u64 	%rd6, %rd3;
	mul.wide.s32 	%rd7, %r1, 4;
	add.s64 	%rd8, %rd4, %rd7;
	ld.global.f32 	%f1, [%rd8];
	add.s64 	%rd9, %rd5, %rd7;
	ld.global.f32 	%f2, [%rd9];
	mul.f32 	%f3, %f1, %f2;
	add.s64 	%rd10, %rd6, %rd7;
	st.global.f32 	[%rd10], %f3;
$L__BB0_2:
	ret;

}


// ===== COMPILED SASS (sm_100) =====

	.target	sm_100

	.elftype	@"ET_EXEC"


//--------------------- .note.nv.tkinfo           --------------------------
	.section	.note.nv.tkinfo,"",@"SHT_NOTE"
	.sectionflags	@"SHF_NOTE_NV_TKINFO"
	.tkinfo
        /*0018*/ 	.word	0x00000002
        /*0030*/ 	.string	""
        /*0030*/ 	.string	"ptxas"
        /*0030*/ 	.string	"Cuda compilation tools, release 13.0, V13.0.88"
        /*0030*/ 	.string	"Build cuda_13.0.r13.0/compiler.36424714_0"
        /*0030*/ 	.string	"-arch sm_100 -m 64 "



//--------------------- .note.nv.cuinfo           --------------------------
	.section	.note.nv.cuinfo,"",@"SHT_NOTE"
	.sectionflags	@"SHF_NOTE_NV_CUINFO"
        /*0018*/ 	.short	0x0002
        /*001a*/ 	.short	0x0064
        /*001c*/ 	.short	0x0082
	.zero		2


//--------------------- .nv.info                  --------------------------
	.section	.nv.info,"",@"SHT_CUDA_INFO"
	.align	4


	//----- nvinfo : EIATTR_REGCOUNT
	.align		4
        /*0000*/ 	.byte	0x04, 0x2f
        /*0002*/ 	.short	(.L_1 - .L_0)
	.align		4
.L_0:
        /*0004*/ 	.word	index@(mul_kernel)
        /*0008*/ 	.word	0x0000000c


	//----- nvinfo : EIATTR_FRAME_SIZE
	.align		4
.L_1:
        /*000c*/ 	.byte	0x04, 0x11
        /*000e*/ 	.short	(.L_3 - .L_2)
	.align		4
.L_2:
        /*0010*/ 	.word	index@(mul_kernel)
        /*0014*/ 	.word	0x00000000


	//----- nvinfo : EIATTR_MIN_STACK_SIZE
	.align		4
.L_3:
        /*0018*/ 	.byte	0x04, 0x12
        /*001a*/ 	.short	(.L_5 - .L_4)
	.align		4
.L_4:
        /*001c*/ 	.word	index@(mul_kernel)
        /*0020*/ 	.word	0x00000000
.L_5:


//--------------------- .nv.compat                --------------------------
	.section	.nv.compat,"",@"SHT_CUDA_COMPAT_INFO"
	.align	4
        /*0000*/ 	.byte	0x02, 0x09, 0x00, 0x00, 0x02, 0x02, 0x01, 0x00, 0x02, 0x05, 0x05, 0x00, 0x03, 0x07, 0x01, 0x01
        /*0010*/ 	.byte	0x02, 0x03, 0x00, 0x00, 0x02, 0x06, 0x01, 0x00, 0x04, 0x0b, 0x08, 0x00, 0x09, 0x00, 0x00, 0x00
        /*0020*/ 	.byte	0x00, 0x00, 0x00, 0x00


//--------------------- .nv.info.mul_kernel       --------------------------
	.section	.nv.info.mul_kernel,"",@"SHT_CUDA_INFO"
	.sectionflags	@""
	.align	4


	//----- nvinfo : EIATTR_CUDA_API_VERSION
	.align		4
        /*0000*/ 	.byte	0x04, 0x37
        /*0002*/ 	.short	(.L_7 - .L_6)
.L_6:
        /*0004*/ 	.word	0x00000082


	//----- nvinfo : EIATTR_KPARAM_INFO
	.align		4
.L_7:
        /*0008*/ 	.byte	0x04, 0x17
        /*000a*/ 	.short	(.L_9 - .L_8)
.L_8:
        /*000c*/ 	.word	0x00000000
        /*0010*/ 	.short	0x0003
        /*0012*/ 	.short	0x0018
        /*0014*/ 	.byte	0x00, 0xf0, 0x11, 0x00


	//----- nvinfo : EIATTR_KPARAM_INFO
	.align		4
.L_9:
        /*0018*/ 	.byte	0x04, 0x17
        /*001a*/ 	.short	(.L_11 - .L_10)
.L_10:
        /*001c*/ 	.word	0x00000000
        /*0020*/ 	.short	0x0002
        /*0022*/ 	.short	0x0010
        /*0024*/ 	.byte	0x00, 0xf5, 0x21, 0x00


	//----- nvinfo : EIATTR_KPARAM_INFO
	.align		4
.L_11:
        /*0028*/ 	.byte	0x04, 0x17
        /*002a*/ 	.short	(.L_13 - .L_12)
.L_12:
        /*002c*/ 	.word	0x00000000
        /*0030*/ 	.short	0x0001
        /*0032*/ 	.short	0x0008
        /*0034*/ 	.byte	0x00, 0xf5, 0x21, 0x00


	//----- nvinfo : EIATTR_KPARAM_INFO
	.align		4
.L_13:
        /*0038*/ 	.byte	0x04, 0x17
        /*003a*/ 	.short	(.L_15 - .L_14)
.L_14:
        /*003c*/ 	.word	0x00000000
        /*0040*/ 	.short	0x0000
        /*0042*/ 	.short	0x0000
        /*0044*/ 	.byte	0x00, 0xf5, 0x21, 0x00


	//----- nvinfo : EIATTR_SPARSE_MMA_MASK
	.align		4
.L_15:
        /*0048*/ 	.byte	0x03, 0x50
        /*004a*/ 	.short	0x0000


	//----- nvinfo : EIATTR_MAXREG_COUNT
	.align		4
        /*004c*/ 	.byte	0x03, 0x1b
        /*004e*/ 	.short	0x00ff


	//----- nvinfo : EIATTR_MERCURY_ISA_VERSION
	.align		4
        /*0050*/ 	.byte	0x03, 0x5f
        /*0052*/ 	.short	0x0101


	//----- nvinfo : EIATTR_VRC_CTA_INIT_COUNT
	.align		4
        /*0054*/ 	.byte	0x02, 0x4a
	.zero		1
	.zero		1


	//----- nvinfo : EIATTR_EXIT_INSTR_OFFSETS
	.align		4
        /*0058*/ 	.byte	0x04, 0x1c
        /*005a*/ 	.short	(.L_17 - .L_16)


	//   ....[0]....
.L_16:
        /*005c*/ 	.word	0x00000070


	//   ....[1]....
        /*0060*/ 	.word	0x00000130


	//----- nvinfo : EIATTR_CBANK_PARAM_SIZE
	.align		4
.L_17:
        /*0064*/ 	.byte	0x03, 0x19
        /*0066*/ 	.short	0x001c


	//----- nvinfo : EIATTR_PARAM_CBANK
	.align		4
        /*0068*/ 	.byte	0x04, 0x0a
        /*006a*/ 	.short	(.L_19 - .L_18)
	.align		4
.L_18:
        /*006c*/ 	.word	index@(.nv.constant0.mul_kernel)
        /*0070*/ 	.short	0x0380
        /*0072*/ 	.short	0x001c


	//----- nvinfo : EIATTR_SW_WAR
	.align		4
.L_19:
        /*0074*/ 	.byte	0x04, 0x36
        /*0076*/ 	.short	(.L_21 - .L_20)
.L_20:
        /*0078*/ 	.word	0x00000008
.L_21:


//--------------------- .nv.callgraph             --------------------------
	.section	.nv.callgraph,"",@"SHT_CUDA_CALLGRAPH"
	.align	4
	.sectionentsize	8
	.align		4
        /*0000*/ 	.word	0x00000000
	.align		4
        /*0004*/ 	.word	0xffffffff
	.align		4
        /*0008*/ 	.word	0x00000000
	.align		4
        /*000c*/ 	.word	0xfffffffe
	.align		4
        /*0010*/ 	.word	0x00000000
	.align		4
        /*0014*/ 	.word	0xfffffffd
	.align		4
        /*0018*/ 	.word	0x00000000
	.align		4
        /*001c*/ 	.word	0xfffffffc


//--------------------- .text.mul_kernel          --------------------------
	.section	.text.mul_kernel,"ax",@progbits
	.align	128
        .global         mul_kernel
        .type           mul_kernel,@function
        .size           mul_kernel,(.L_x_1 - mul_kernel)
        .other          mul_kernel,@"STO_CUDA_ENTRY STV_DEFAULT"
mul_kernel:
.text.mul_kernel:
[----:B------:R-:W-:Y:S01]  /*0000*/  LDC R1, c[0x0][0x37c] ;  /* 0x0000df00ff017b82 */ /* 0x000fe20000000800 */
[----:B------:R-:W0:Y:S07]  /*0010*/  S2R R0, SR_TID.X ;  /* 0x0000000000007919 */ /* 0x000e2e0000002100 */
[----:B------:R-:W0:Y:S01]  /*0020*/  S2UR UR4, SR_CTAID.X ;  /* 0x00000000000479c3 */ /* 0x000e220000002500 */
[----:B------:R-:W1:Y:S07]  /*0030*/  LDCU UR5, c[0x0][0x398] ;  /* 0x00007300ff0577ac */ /* 0x000e6e0008000800 */
[----:B------:R-:W0:Y:S02]  /*0040*/  LDC R9, c[0x0][0x360] ;  /* 0x0000d800ff097b82 */ /* 0x000e240000000800 */
[----:B0-----:R-:W-:-:S05]  /*0050*/  IMAD R9, R9, UR4, R0 ;  /* 0x0000000409097c24 */ /* 0x001fca000f8e0200 */
[----:B-1----:R-:W-:-:S13]  /*0060*/  ISETP.GE.AND P0, PT, R9, UR5, PT ;  /* 0x0000000509007c0c */ /* 0x002fda000bf06270 */
[----:B------:R-:W-:Y:S05]  /*0070*/  @P0 EXIT ;  /* 0x000000000000094d */ /* 0x000fea0003800000 */
[----:B------:R-:W0:Y:S01]  /*0080*/  LDC.64 R2, c[0x0][0x380] ;  /* 0x0000e000ff027b82 */ /* 0x000e220000000a00 */
[----:B------:R-:W1:Y:S07]  /*0090*/  LDCU.64 UR4, c[0x0][0x358] ;  /* 0x00006b00ff0477ac */ /* 0x000e6e0008000a00 */
[----:B------:R-:W2:Y:S08]  /*00a0*/  LDC.64 R4, c[0x0][0x388] ;  /* 0x0000e200ff047b82 */ /* 0x000eb00000000a00 */
[----:B------:R-:W3:Y:S01]  /*00b0*/  LDC.64 R6, c[0x0][0x390] ;  /* 0x0000e400ff067b82 */ /* 0x000ee20000000a00 */
[----:B0-----:R-:W-:-:S06]  /*00c0*/  IMAD.WIDE R2, R9, 0x4, R2 ;  /* 0x0000000409027825 */ /* 0x001fcc00078e0202 */
[----:B-1----:R-:W4:Y:S01]  /*00d0*/  LDG.E R2, desc[UR4][R2.64] ;  /* 0x0000000402027981 */ /* 0x002f22000c1e1900 */
[----:B--2---:R-:W-:-:S06]  /*00e0*/  IMAD.WIDE R4, R9, 0x4, R4 ;  /* 0x0000000409047825 */ /* 0x004fcc00078e0204 */
[----:B------:R-:W4:Y:S01]  /*00f0*/  LDG.E R5, desc[UR4][R4.64] ;  /* 0x0000000404057981 */ /* 0x000f22000c1e1900 */
[----:B---3--:R-:W-:-:S04]  /*0100*/  IMAD.WIDE R6, R9, 0x4, R6 ;  /* 0x0000000409067825 */ /* 0x008fc800078e0206 */
[----:B----4-:R-:W-:-:S05]  /*0110*/  FMUL R9, R2, R5 ;  /* 0x0000000502097220 */ /* 0x010fca0000400000 */
[----:B------:R-:W-:Y:S01]  /*0120*/  STG.E desc[UR4][R6.64], R9 ;  /* 0x0000000906007986 */ /* 0x000fe2000c101904 */
[----:B------:R-:W-:Y:S05]  /*0130*/  EXIT ;  /* 0x000000000000794d */ /* 0x000fea0003800000 */
.L_x_0:
[----:B------:R-:W-:-:S00]  /*0140*/  BRA `(.L_x_0) ;  /* 0xfffffffc00fc7947 */ /* 0x000fc0000383ffff */
[----:B------:R-:W-:-:S00]  /*0150*/  NOP ;  /* 0x0000000000007918 */ /* 0x000fc00000000000 */
        /* <DEDUP_REMOVED lines=10> */
.L_x_1:


//--------------------- .nv.shared.reserved.0     --------------------------
	.section	.nv.shared.reserved.0,"aw",@nobits
	.weak		__nv_reservedSMEM_offset_0_alias
	.size		__nv_reservedSMEM_offset_0_alias, 0, 64
	.other		__nv_reservedSMEM_offset_0_alias,@"STO_CUDA_RESERVED_SHARED STV_DEFAULT"
__nv_reservedSMEM_offset_0_alias:
	.zero		0
	.zero		64


//--------------------- .nv.constant0.mul_kernel  --------------------------
	.section	.nv.constant0.mul_kernel,"a",@progbits
	.sectionflags	@""
	.align	4
.nv.constant0.mul_kernel:
	.zero		924


//--------------------- SYMBOLS --------------------------

	.type		.nv.reservedSmem.offset0,@object
	.size		.nv.reservedSmem.offset0,0x4
